	.headerflags	@"EF_CUDA_TEXMODE_UNIFIED EF_CUDA_64BIT_ADDRESS EF_CUDA_ACCELERATORS EF_CUDA_SM90 EF_CUDA_VIRTUAL_SM(EF_CUDA_SM90)"
	.elftype	@"ET_EXEC"


//--------------------- .nv.info                  --------------------------
	.section	.nv.info,"",@"SHT_CUDA_INFO"
	.align	4


	//----- nvinfo : EIATTR_REGCOUNT
	.align		4
        /*0000*/ 	.byte	0x04, 0x2f
        /*0002*/ 	.short	(.L_1 - .L_0)
	.align		4
.L_0:
        /*0004*/ 	.word	index@(triton_poi_fused_max_pool2d_with_indices_2)
        /*0008*/ 	.word	0x00000012


	//----- nvinfo : EIATTR_MIN_STACK_SIZE
	.align		4
.L_1:
        /*000c*/ 	.byte	0x04, 0x12
        /*000e*/ 	.short	(.L_3 - .L_2)
	.align		4
.L_2:
        /*0010*/ 	.word	index@(triton_poi_fused_max_pool2d_with_indices_2)
        /*0014*/ 	.word	0x00000000


	//----- nvinfo : EIATTR_FRAME_SIZE
	.align		4
.L_3:
        /*0018*/ 	.byte	0x04, 0x11
        /*001a*/ 	.short	(.L_5 - .L_4)
	.align		4
.L_4:
        /*001c*/ 	.word	index@(triton_poi_fused_max_pool2d_with_indices_2)
        /*0020*/ 	.word	0x00000000


	//----- nvinfo : EIATTR_MIN_STACK_SIZE
	.align		4
.L_5:
        /*0024*/ 	.byte	0x04, 0x12
        /*0026*/ 	.short	(.L_7 - .L_6)
	.align		4
.L_6:
        /*0028*/ 	.word	index@(triton_poi_fused_max_pool2d_with_indices_2)
        /*002c*/ 	.word	0x00000000
.L_7:


//--------------------- .nv.info.triton_poi_fused_max_pool2d_with_indices_2 --------------------------
	.section	.nv.info.triton_poi_fused_max_pool2d_with_indices_2,"",@"SHT_CUDA_INFO"
	.sectionflags	@""
	.align	4


	//----- nvinfo : EIATTR_CUDA_API_VERSION
	.align		4
        /*0000*/ 	.byte	0x04, 0x37
        /*0002*/ 	.short	(.L_9 - .L_8)
.L_8:
        /*0004*/ 	.word	0x0000007c


	//----- nvinfo : EIATTR_KPARAM_INFO
	.align		4
.L_9:
        /*0008*/ 	.byte	0x04, 0x17
        /*000a*/ 	.short	(.L_11 - .L_10)
.L_10:
        /*000c*/ 	.word	0x00000000
        /*0010*/ 	.short	0x0003
        /*0012*/ 	.short	0x0018
        /*0014*/ 	.byte	0x00, 0xf0, 0x11, 0x00


	//----- nvinfo : EIATTR_KPARAM_INFO
	.align		4
.L_11:
        /*0018*/ 	.byte	0x04, 0x17
        /*001a*/ 	.short	(.L_13 - .L_12)
.L_12:
        /*001c*/ 	.word	0x00000000
        /*0020*/ 	.short	0x0002
        /*0022*/ 	.short	0x0010
        /*0024*/ 	.byte	0x00, 0xf4, 0x21, 0x00


	//----- nvinfo : EIATTR_KPARAM_INFO
	.align		4
.L_13:
        /*0028*/ 	.byte	0x04, 0x17
        /*002a*/ 	.short	(.L_15 - .L_14)
.L_14:
        /*002c*/ 	.word	0x00000000
        /*0030*/ 	.short	0x0001
        /*0032*/ 	.short	0x0008
        /*0034*/ 	.byte	0x00, 0xf4, 0x21, 0x00


	//----- nvinfo : EIATTR_KPARAM_INFO
	.align		4
.L_15:
        /*0038*/ 	.byte	0x04, 0x17
        /*003a*/ 	.short	(.L_17 - .L_16)
.L_16:
        /*003c*/ 	.word	0x00000000
        /*0040*/ 	.short	0x0000
        /*0042*/ 	.short	0x0000
        /*0044*/ 	.byte	0x00, 0xf4, 0x21, 0x00


	//----- nvinfo : EIATTR_SPARSE_MMA_MASK
	.align		4
.L_17:
        /*0048*/ 	.byte	0x03, 0x50
        /*004a*/ 	.short	0x0000


	//----- nvinfo : EIATTR_MAXREG_COUNT
	.align		4
        /*004c*/ 	.byte	0x03, 0x1b
        /*004e*/ 	.short	0x00ff


	//----- nvinfo : EIATTR_EXIT_INSTR_OFFSETS
	.align		4
        /*0050*/ 	.byte	0x04, 0x1c
        /*0052*/ 	.short	(.L_19 - .L_18)


	//   ....[0]....
.L_18:
        /*0054*/ 	.word	0x00000290


	//   ....[1]....
        /*0058*/ 	.word	0x000002b0


	//----- nvinfo : EIATTR_REQNTID
	.align		4
.L_19:
        /*005c*/ 	.byte	0x04, 0x10
        /*005e*/ 	.short	(.L_21 - .L_20)
.L_20:
        /*0060*/ 	.word	0x00000020
        /*0064*/ 	.word	0x00000001
        /*0068*/ 	.word	0x00000001


	//----- nvinfo : EIATTR_CBANK_PARAM_SIZE
	.align		4
.L_21:
        /*006c*/ 	.byte	0x03, 0x19
        /*006e*/ 	.short	0x001c


	//----- nvinfo : EIATTR_PARAM_CBANK
	.align		4
        /*0070*/ 	.byte	0x04, 0x0a
        /*0072*/ 	.short	(.L_23 - .L_22)
	.align		4
.L_22:
        /*0074*/ 	.word	index@(.nv.constant0.triton_poi_fused_max_pool2d_with_indices_2)
        /*0078*/ 	.short	0x0210
        /*007a*/ 	.short	0x001c


	//----- nvinfo : EIATTR_SW_WAR
	.align		4
.L_23:
        /*007c*/ 	.byte	0x04, 0x36
        /*007e*/ 	.short	(.L_25 - .L_24)
.L_24:
        /*0080*/ 	.word	0x00000008
.L_25:


//--------------------- .nv.callgraph             --------------------------
	.section	.nv.callgraph,"",@"SHT_CUDA_CALLGRAPH"
	.align	4
	.sectionentsize	8
	.align		4
        /*0000*/ 	.word	0x00000000
	.align		4
        /*0004*/ 	.word	0xffffffff
	.align		4
        /*0008*/ 	.word	0x00000000
	.align		4
        /*000c*/ 	.word	0xfffffffe
	.align		4
        /*0010*/ 	.word	0x00000000
	.align		4
        /*0014*/ 	.word	0xfffffffd
	.align		4
        /*0018*/ 	.word	0x00000000
	.align		4
        /*001c*/ 	.word	0xfffffffc


//--------------------- .text.triton_poi_fused_max_pool2d_with_indices_2 --------------------------
	.section	.text.triton_poi_fused_max_pool2d_with_indices_2,"ax",@progbits
	.align	128
        .global         triton_poi_fused_max_pool2d_with_indices_2
        .type           triton_poi_fused_max_pool2d_with_indices_2,@function
        .size           triton_poi_fused_max_pool2d_with_indices_2,(.L_x_1 - triton_poi_fused_max_pool2d_with_indices_2)
        .other          triton_poi_fused_max_pool2d_with_indices_2,@"STO_CUDA_ENTRY STV_DEFAULT"
triton_poi_fused_max_pool2d_with_indices_2:
.text.triton_poi_fused_max_pool2d_with_indices_2:
[----:B------:R-:W0:Y:S02]  /*0000*/  LDC R1, c[0x0][0x28] ;  /* 0x00000a00ff017b82 */ /* 0x000e240000000800 */
[----:B------:R-:W1:Y:S01]  /*0010*/  S2R R0, SR_TID.X ;  /* 0x0000000000007919 */ /* 0x000e620000002100 */
[----:B------:R-:W2:Y:S01]  /*0020*/  LDC.64 R2, c[0x0][0x210] ;  /* 0x00008400ff027b82 */ /* 0x000ea20000000a00 */
[----:B------:R-:W-:Y:S01]  /*0030*/  ULDC.64 UR4, c[0x0][0x208] ;  /* 0x0000820000047ab9 */ /* 0x000fe20000000a00 */
[----:B------:R-:W-:Y:S01]  /*0040*/  ULDC.64 UR6, c[0x0][0x218] ;  /* 0x0000860000067ab9 */ /* 0x000fe20000000a00 */
[----:B------:R-:W3:Y:S05]  /*0050*/  S2R R11, SR_CTAID.X ;  /* 0x00000000000b7919 */ /* 0x000eea0000002500 */
[----:B------:R-:W4:Y:S01]  /*0060*/  LDC.64 R8, c[0x0][0x220] ;  /* 0x00008800ff087b82 */ /* 0x000f220000000a00 */
[----:B-1----:R-:W-:-:S02]  /*0070*/  LOP3.LUT R0, R0, 0x1f, RZ, 0xc0, !PT ;  /* 0x0000001f00007812 */ /* 0x002fc400078ec0ff */
[----:B---3--:R-:W-:-:S03]  /*0080*/  SHF.R.U32.HI R4, RZ, 0x1a, R11 ;  /* 0x0000001aff047819 */ /* 0x008fc6000001160b */
[----:B------:R-:W-:Y:S01]  /*0090*/  IMAD R11, R11, 0x20, R0 ;  /* 0x000000200b0b7824 */ /* 0x000fe200078e0200 */
[----:B------:R-:W-:-:S03]  /*00a0*/  SGXT.U32 R0, R4, 0x1 ;  /* 0x000000010400781a */ /* 0x000fc60000000000 */
[C---:B------:R-:W-:Y:S01]  /*00b0*/  IMAD.SHL.U32 R5, R11.reuse, 0x2, RZ ;  /* 0x000000020b057824 */ /* 0x040fe200078e00ff */
[C---:B------:R-:W-:Y:S01]  /*00c0*/  ISETP.GE.AND P0, PT, R11.reuse, 0x20, PT ;  /* 0x000000200b00780c */ /* 0x040fe20003f06270 */
[----:B------:R-:W-:Y:S02]  /*00d0*/  IMAD.IADD R0, R11, 0x1, R0 ;  /* 0x000000010b007824 */ /* 0x000fe400078e0200 */
[C---:B------:R-:W-:Y:S02]  /*00e0*/  VIADD R7, R5.reuse, 0xffffffff ;  /* 0xffffffff05077836 */ /* 0x040fe40000000000 */
[----:B--2---:R-:W-:Y:S01]  /*00f0*/  IMAD.WIDE R4, R5, 0x4, R2 ;  /* 0x0000000405047825 */ /* 0x004fe200078e0202 */
[----:B------:R-:W-:-:S03]  /*0100*/  LOP3.LUT R0, R0, 0xfffffffe, RZ, 0xc0, !PT ;  /* 0xfffffffe00007812 */ /* 0x000fc600078ec0ff */
[----:B------:R-:W-:Y:S01]  /*0110*/  IMAD.WIDE R2, R7, 0x4, R2 ;  /* 0x0000000407027825 */ /* 0x000fe200078e0202 */
[----:B------:R-:W-:-:S03]  /*0120*/  CS2R R6, SRZ ;  /* 0x0000000000067805 */ /* 0x000fc6000001ff00 */
[----:B------:R-:W-:-:S05]  /*0130*/  IMAD.IADD R0, R11, 0x1, -R0 ;  /* 0x000000010b007824 */ /* 0x000fca00078e0a00 */
[C---:B------:R-:W-:Y:S02]  /*0140*/  ISETP.GT.AND P1, PT, R0.reuse, RZ, !P0 ;  /* 0x000000ff0000720c */ /* 0x040fe40004724270 */
[----:B------:R-:W-:Y:S01]  /*0150*/  ISETP.GT.AND P2, PT, R0, -0x1, !P0 ;  /* 0xffffffff0000780c */ /* 0x000fe20004744270 */
[----:B------:R-:W-:-:S10]  /*0160*/  IMAD.MOV.U32 R0, RZ, RZ, RZ ;  /* 0x000000ffff007224 */ /* 0x000fd400078e00ff */
[----:B------:R-:W2:Y:S04]  /*0170*/  @P1 LDG.E.EL R0, desc[UR4][R2.64] ;  /* 0x0000000402001981 */ /* 0x000ea8000c2e1900 */
[----:B------:R-:W3:Y:S04]  /*0180*/  @P2 LDG.E.EL R6, desc[UR4][R4.64] ;  /* 0x0000000404062981 */ /* 0x000ee8000c2e1900 */
[----:B------:R-:W5:Y:S01]  /*0190*/  @P2 LDG.E.EL R7, desc[UR4][R4.64+0x4] ;  /* 0x0000040404072981 */ /* 0x000f62000c2e1900 */
[----:B--2---:R-:W-:Y:S02]  /*01a0*/  SEL R15, R0, 0xff800000, P1 ;  /* 0xff800000000f7807 */ /* 0x004fe40000800000 */
[----:B---3--:R-:W-:-:S04]  /*01b0*/  SEL R0, R6, 0xff800000, P2 ;  /* 0xff80000006007807 */ /* 0x008fc80001000000 */
[C---:B------:R-:W-:Y:S02]  /*01c0*/  FSETP.GT.AND P1, PT, R0.reuse, R15, PT ;  /* 0x0000000f0000720b */ /* 0x040fe40003f24000 */
[----:B------:R-:W-:Y:S02]  /*01d0*/  FSETP.NAN.AND P3, PT, R0, R0, PT ;  /* 0x000000000000720b */ /* 0x000fe40003f68000 */
[----:B-----5:R-:W-:Y:S02]  /*01e0*/  SEL R13, R7, 0xff800000, P2 ;  /* 0xff800000070d7807 */ /* 0x020fe40001000000 */
[----:B------:R-:W-:Y:S02]  /*01f0*/  SEL R2, RZ, 0x1, !P1 ;  /* 0x00000001ff027807 */ /* 0x000fe40004800000 */
[----:B------:R-:W-:-:S05]  /*0200*/  FSETP.NAN.AND P2, PT, R13, R13, PT ;  /* 0x0000000d0d00720b */ /* 0x000fca0003f48000 */
[----:B------:R-:W-:Y:S02]  /*0210*/  @!P1 FSEL R0, R0, R15, P3 ;  /* 0x0000000f00009208 */ /* 0x000fe40001800000 */
[----:B------:R-:W-:Y:S02]  /*0220*/  IADD3 R6, P3, R11, UR6, RZ ;  /* 0x000000060b067c10 */ /* 0x000fe4000ff7e0ff */
[----:B------:R-:W-:Y:S02]  /*0230*/  FSETP.GEU.AND P1, PT, R0, R13, PT ;  /* 0x0000000d0000720b */ /* 0x000fe40003f2e000 */
[C---:B------:R-:W-:Y:S02]  /*0240*/  LEA.HI.X.SX32 R7, R11.reuse, UR7, 0x1, P3 ;  /* 0x000000070b077c11 */ /* 0x040fe400098f0eff */
[----:B------:R-:W-:Y:S01]  /*0250*/  SEL R5, R2, 0x2, P1 ;  /* 0x0000000202057807 */ /* 0x000fe20000800000 */
[----:B----4-:R-:W-:Y:S01]  /*0260*/  IMAD.WIDE R2, R11, 0x4, R8 ;  /* 0x000000040b027825 */ /* 0x010fe200078e0208 */
[----:B------:R-:W-:-:S03]  /*0270*/  @!P2 SEL R13, R13, R0, !P1 ;  /* 0x000000000d0da207 */ /* 0x000fc60004800000 */
[----:B------:R1:W-:Y:S01]  /*0280*/  @!P0 STG.E.U8 desc[UR4][R6.64], R5 ;  /* 0x0000000506008986 */ /* 0x0003e2000c101104 */
[----:B------:R-:W-:Y:S05]  /*0290*/  @P0 EXIT ;  /* 0x000000000000094d */ /* 0x000fea0003800000 */
[----:B------:R-:W-:Y:S01]  /*02a0*/  STG.E desc[UR4][R2.64], R13 ;  /* 0x0000000d02007986 */ /* 0x000fe2000c101904 */
[----:B------:R-:W-:Y:S05]  /*02b0*/  EXIT ;  /* 0x000000000000794d */ /* 0x000fea0003800000 */
.L_x_0:
[----:B------:R-:W-:-:S00]  /*02c0*/  BRA `(.L_x_0) ;  /* 0xfffffffc00fc7947 */ /* 0x000fc0000383ffff */
[----:B------:R-:W-:-:S00]  /*02d0*/  NOP ;  /* 0x0000000000007918 */ /* 0x000fc00000000000 */
        /* <DEDUP_REMOVED lines=10> */
.L_x_1:


//--------------------- .nv.constant0.triton_poi_fused_max_pool2d_with_indices_2 --------------------------
	.section	.nv.constant0.triton_poi_fused_max_pool2d_with_indices_2,"a",@progbits
	.sectionflags	@""
	.align	4
.nv.constant0.triton_poi_fused_max_pool2d_with_indices_2:
	.zero		556
